.version 7.0
.target sm_50 // enough for my Titan X
.address_size 64

.visible .entry blockedMatmulV2 (
    .param .u64 ptrA,
    .param .u64 ptrB,
    .param .u64 ptrOut,
    .param .u32 numBlocks
) {
    .reg .pred %p0;
    .reg .u64  %dtmp<2>;
    .reg .u32  %stmp<3>;

    // Offset in loadedA / loadedB that we write to.
    .reg .u32  %loadOffset;

    // Attributes of the thread/CTA.
    .reg .u32  %blockSize;
    .reg .u32  %tidX;
    .reg .u32  %tidY;

    .reg .u64  %offsetX;
    .reg .u64  %offsetY;
    .reg .u64  %stride;
    .reg .u32  %i;
    .reg .u32  %j;
    .reg .u32  %numBlocks;
    .reg .u64  %ptrA;
    .reg .u64  %ptrB;
    .reg .u64  %ptrOut;
    .reg .f32  %acc;
    .reg .f32  %val<2>;
    .shared .align 4 .f32 loadedA[1024]; // should be at least blockSize^2
    .shared .align 4 .f32 loadedB[1024]; // should be at least blockSize^2

    ld.param.u32 %numBlocks, [numBlocks];
    ld.param.u64 %ptrA, [ptrA];
    ld.param.u64 %ptrB, [ptrB];
    ld.param.u64 %ptrOut, [ptrOut];

    mov.u32 %blockSize, %ntid.x;
    mov.u32 %tidX, %tid.x;
    mov.u32 %tidY, %tid.y;

    // Local offset is (tid.y*blockSize + tid.x) * sizeof(float32)
    mul.lo.u32 %loadOffset, %tidY, %blockSize;
    add.u32 %loadOffset, %loadOffset, %tidX;
    shl.b32 %loadOffset, %loadOffset, 2;

    // For computing offsetX, offsetY, and stride, we use
    // %dtmp0 to store a 64-bit version of %blockSize.
    cvt.u64.u32 %dtmp0, %blockSize; // %dtmp0 = %blockSize

    // Compute offsets in the output matrix.
    // offsetX = ctaid.x * ntid.x = ctaid.x * blockSize
    cvt.u64.u32 %offsetX, %ctaid.x;
    mul.lo.u64 %offsetX, %offsetX, %dtmp0;
    // offsetY = ctaid.y * ntid.y = ctaid.y * blockSize
    cvt.u64.u32 %offsetY, %ctaid.y;
    mul.lo.u64 %offsetY, %offsetY, %dtmp0;

    // Stride is blockSize * numBlocks;
    cvt.u64.u32 %stride, %numBlocks;
    mul.lo.u64 %stride, %stride, %dtmp0;

    // We will accumulate into this register.
    mov.f32 %acc, 0.0;

    // We will calculate block offset in A in %ptrA as
    // (i*ntid.x + tid.x, offsetY + tid.y)
    // = i*ntid.x + tid.x + stride*(offsetY+tid.y)
    cvt.u64.u32 %dtmp0, %tidY;
    add.u64 %dtmp0, %dtmp0, %offsetY;
    mul.lo.u64 %dtmp0, %dtmp0, %stride;
    cvt.u64.u32 %dtmp1, %tidX;
    add.u64 %dtmp0, %dtmp0, %dtmp1;
    shl.b64 %dtmp0, %dtmp0, 2;
    add.u64 %ptrA, %ptrA, %dtmp0;

    // We will calculate our block offset in B in %ptrB as
    // (offsetX + tid.x, i*ntid.y + tid.y)
    // = offsetX + tid.x + i*stride*blockSize + stride*tid.y
    cvt.u64.u32 %dtmp0, %tidY;
    mul.lo.u64 %dtmp0, %dtmp0, %stride;
    cvt.u64.u32 %dtmp1, %tidX;
    add.u64 %dtmp0, %dtmp0, %dtmp1;
    add.u64 %dtmp0, %dtmp0, %offsetX;
    shl.b64 %dtmp0, %dtmp0, 2;
    add.u64 %ptrB, %ptrB, %dtmp0;

    // Set %dtmp0 and %dtmp1 to strides in A and B, respectively.
    // Stride in ptrA is blockSize*4
    cvt.u64.u32 %dtmp0, %blockSize;
    shl.b64 %dtmp0, %dtmp0, 2;
    // Stride in ptrB is stride*blockSize*4
    mul.lo.u64 %dtmp1, %dtmp0, %stride;

    mov.u32 %i, 0;
loop_start:
    // Don't write into memory until other threads are
    // caught up, to avoid races.
    bar.sync 0;

    // Read our entry from A into shared memory.
    mov.u32 %stmp0, loadedA;
    add.u32 %stmp0, %stmp0, %loadOffset;
    // Copy to local memory
    ld.global.f32 %val0, [%ptrA];
    st.shared.f32 [%stmp0], %val0;
    add.u64 %ptrA, %ptrA, %dtmp0;

    // Read our entry from B into shared memory.
    mov.u32 %stmp0, loadedB;
    add.u32 %stmp0, %stmp0, %loadOffset;
    // Copy to local memory
    ld.global.f32 %val0, [%ptrB];
    st.shared.f32 [%stmp0], %val0;
    add.u64 %ptrB, %ptrB, %dtmp1;

    bar.sync 0;

    // %stmp0 will be address in A.
    // It will be &loadedA[j + tid.y*ntid.x], starting at j=0
    mul.lo.u32 %stmp0, %tidY, %blockSize;
    shl.b32 %stmp0, %stmp0, 2;
    mov.u32 %stmp1, loadedA;
    add.u32 %stmp0, %stmp0, %stmp1;

    // %stmp1 will be address in B.
    // It will be &loadedB[tid.x + j*ntid.x] starting at j=0
    mov.u32 %stmp1, loadedB;
    shl.b32 %stmp2, %tidX, 2;
    add.u32 %stmp1, %stmp1, %stmp2;
    shl.b32 %stmp2, %blockSize, 2;

    mov.u32 %j, 0;
inner_loop_start:
    // Offset in loadedA is j + tid.y*ntid.x
    ld.shared.f32 %val0, [%stmp0];
    add.u32 %stmp0, %stmp0, 4;

    // Offset in loadedB is tid.x + j*ntid.x
    ld.shared.f32 %val1, [%stmp1];
    add.u32 %stmp1, %stmp1, %stmp2;

    // Can be optimized to fused operation.
    mul.f32 %val1, %val0, %val1;
    add.f32 %acc, %acc, %val1;

    // j += 1; loop while j < ntid.x
    add.u32 %j, %j, 1;
    setp.lt.u32 %p0, %j, %blockSize;
    @%p0 bra inner_loop_start;

inner_loop_end:
    // i += 1; loop while i < numBlocks
    add.u32 %i, %i, 1;
    setp.lt.u32 %p0, %i, %numBlocks;
    @%p0 bra loop_start;

loop_end:
    // Write back to output memory.

    // Output address is offsetX+tid.x + stride*(offsetY+tid.y)
    cvt.u64.u32 %dtmp0, %tidY;
    add.u64 %dtmp0, %dtmp0, %offsetY;
    mul.lo.u64 %dtmp0, %dtmp0, %stride;
    cvt.u64.u32 %dtmp1, %tidX;
    add.u64 %dtmp1, %dtmp1, %offsetX;
    add.u64 %dtmp0, %dtmp0, %dtmp1;
    shl.b64 %dtmp0, %dtmp0, 2;
    add.u64 %dtmp0, %dtmp0, %ptrOut;

    st.global.f32 [%dtmp0], %acc;
}

// ===== COMPILED SASS (sm_100) =====

	.target	sm_100

	.elftype	@"ET_EXEC"


//--------------------- .note.nv.tkinfo           --------------------------
	.section	.note.nv.tkinfo,"",@"SHT_NOTE"
	.sectionflags	@"SHF_NOTE_NV_TKINFO"
	.tkinfo
        /*0018*/ 	.word	0x00000002
        /*0030*/ 	.string	""
        /*0030*/ 	.string	"ptxas"
        /*0030*/ 	.string	"Cuda compilation tools, release 13.0, V13.0.88"
        /*0030*/ 	.string	"Build cuda_13.0.r13.0/compiler.36424714_0"
        /*0030*/ 	.string	"-arch sm_100 "



//--------------------- .note.nv.cuinfo           --------------------------
	.section	.note.nv.cuinfo,"",@"SHT_NOTE"
	.sectionflags	@"SHF_NOTE_NV_CUINFO"
        /*0018*/ 	.short	0x0002
        /*001a*/ 	.short	0x0032
        /*001c*/ 	.short	0x0082
	.zero		2


//--------------------- .nv.info                  --------------------------
	.section	.nv.info,"",@"SHT_CUDA_INFO"
	.align	4


	//----- nvinfo : EIATTR_REGCOUNT
	.align		4
        /*0000*/ 	.byte	0x04, 0x2f
        /*0002*/ 	.short	(.L_1 - .L_0)
	.align		4
.L_0:
        /*0004*/ 	.word	index@(blockedMatmulV2)
        /*0008*/ 	.word	0x00000020


	//----- nvinfo : EIATTR_FRAME_SIZE
	.align		4
.L_1:
        /*000c*/ 	.byte	0x04, 0x11
        /*000e*/ 	.short	(.L_3 - .L_2)
	.align		4
.L_2:
        /*0010*/ 	.word	index@(blockedMatmulV2)
        /*0014*/ 	.word	0x00000000


	//----- nvinfo : EIATTR_MIN_STACK_SIZE
	.align		4
.L_3:
        /*0018*/ 	.byte	0x04, 0x12
        /*001a*/ 	.short	(.L_5 - .L_4)
	.align		4
.L_4:
        /*001c*/ 	.word	index@(blockedMatmulV2)
        /*0020*/ 	.word	0x00000000
.L_5:


//--------------------- .nv.compat                --------------------------
	.section	.nv.compat,"",@"SHT_CUDA_COMPAT_INFO"
	.align	4
        /*0000*/ 	.byte	0x02, 0x09, 0x00, 0x00, 0x02, 0x02, 0x01, 0x00, 0x02, 0x05, 0x05, 0x00, 0x03, 0x07, 0x01, 0x01
        /*0010*/ 	.byte	0x02, 0x03, 0x00, 0x00, 0x02, 0x06, 0x01, 0x00, 0x04, 0x0b, 0x08, 0x00, 0x09, 0x00, 0x00, 0x00
        /*0020*/ 	.byte	0x00, 0x00, 0x00, 0x00


//--------------------- .nv.info.blockedMatmulV2  --------------------------
	.section	.nv.info.blockedMatmulV2,"",@"SHT_CUDA_INFO"
	.sectionflags	@""
	.align	4


	//----- nvinfo : EIATTR_CUDA_API_VERSION
	.align		4
        /*0000*/ 	.byte	0x04, 0x37
        /*0002*/ 	.short	(.L_7 - .L_6)
.L_6:
        /*0004*/ 	.word	0x00000082


	//----- nvinfo : EIATTR_KPARAM_INFO
	.align		4
.L_7:
        /*0008*/ 	.byte	0x04, 0x17
        /*000a*/ 	.short	(.L_9 - .L_8)
.L_8:
        /*000c*/ 	.word	0x00000000
        /*0010*/ 	.short	0x0003
        /*0012*/ 	.short	0x0018
        /*0014*/ 	.byte	0x00, 0xf0, 0x11, 0x00


	//----- nvinfo : EIATTR_KPARAM_INFO
	.align		4
.L_9:
        /*0018*/ 	.byte	0x04, 0x17
        /*001a*/ 	.short	(.L_11 - .L_10)
.L_10:
        /*001c*/ 	.word	0x00000000
        /*0020*/ 	.short	0x0002
        /*0022*/ 	.short	0x0010
        /*0024*/ 	.byte	0x00, 0xf0, 0x21, 0x00


	//----- nvinfo : EIATTR_KPARAM_INFO
	.align		4
.L_11:
        /*0028*/ 	.byte	0x04, 0x17
        /*002a*/ 	.short	(.L_13 - .L_12)
.L_12:
        /*002c*/ 	.word	0x00000000
        /*0030*/ 	.short	0x0001
        /*0032*/ 	.short	0x0008
        /*0034*/ 	.byte	0x00, 0xf0, 0x21, 0x00


	//----- nvinfo : EIATTR_KPARAM_INFO
	.align		4
.L_13:
        /*0038*/ 	.byte	0x04, 0x17
        /*003a*/ 	.short	(.L_15 - .L_14)
.L_14:
        /*003c*/ 	.word	0x00000000
        /*0040*/ 	.short	0x0000
        /*0042*/ 	.short	0x0000
        /*0044*/ 	.byte	0x00, 0xf0, 0x21, 0x00


	//----- nvinfo : EIATTR_SPARSE_MMA_MASK
	.align		4
.L_15:
        /*0048*/ 	.byte	0x03, 0x50
        /*004a*/ 	.short	0x0000


	//----- nvinfo : EIATTR_MAXREG_COUNT
	.align		4
        /*004c*/ 	.byte	0x03, 0x1b
        /*004e*/ 	.short	0x00ff


	//----- nvinfo : EIATTR_NUM_BARRIERS
	.align		4
        /*0050*/ 	.byte	0x02, 0x4c
        /*0052*/ 	.byte	0x01
	.zero		1


	//----- nvinfo : EIATTR_MERCURY_ISA_VERSION
	.align		4
        /*0054*/ 	.byte	0x03, 0x5f
        /*0056*/ 	.short	0x0101


	//----- nvinfo : EIATTR_VRC_CTA_INIT_COUNT
	.align		4
        /*0058*/ 	.byte	0x02, 0x4a
	.zero		1
	.zero		1


	//----- nvinfo : EIATTR_EXIT_INSTR_OFFSETS
	.align		4
        /*005c*/ 	.byte	0x04, 0x1c
        /*005e*/ 	.short	(.L_17 - .L_16)


	//   ....[0]....
.L_16:
        /*0060*/ 	.word	0x00000870


	//----- nvinfo : EIATTR_CBANK_PARAM_SIZE
	.align		4
.L_17:
        /*0064*/ 	.byte	0x03, 0x19
        /*0066*/ 	.short	0x001c


	//----- nvinfo : EIATTR_PARAM_CBANK
	.align		4
        /*0068*/ 	.byte	0x04, 0x0a
        /*006a*/ 	.short	(.L_19 - .L_18)
	.align		4
.L_18:
        /*006c*/ 	.word	index@(.nv.constant0.blockedMatmulV2)
        /*0070*/ 	.short	0x0380
        /*0072*/ 	.short	0x001c


	//----- nvinfo : EIATTR_SW_WAR
	.align		4
.L_19:
        /*0074*/ 	.byte	0x04, 0x36
        /*0076*/ 	.short	(.L_21 - .L_20)
.L_20:
        /*0078*/ 	.word	0x00000008
.L_21:


//--------------------- .nv.callgraph             --------------------------
	.section	.nv.callgraph,"",@"SHT_CUDA_CALLGRAPH"
	.align	4
	.sectionentsize	8
	.align		4
        /*0000*/ 	.word	0x00000000
	.align		4
        /*0004*/ 	.word	0xffffffff
	.align		4
        /*0008*/ 	.word	0x00000000
	.align		4
        /*000c*/ 	.word	0xfffffffe
	.align		4
        /*0010*/ 	.word	0x00000000
	.align		4
        /*0014*/ 	.word	0xfffffffd
	.align		4
        /*0018*/ 	.word	0x00000000
	.align		4
        /*001c*/ 	.word	0xfffffffc


//--------------------- .text.blockedMatmulV2     --------------------------
	.section	.text.blockedMatmulV2,"ax",@progbits
	.align	128
        .global         blockedMatmulV2
        .type           blockedMatmulV2,@function
        .size           blockedMatmulV2,(.L_x_6 - blockedMatmulV2)
        .other          blockedMatmulV2,@"STO_CUDA_ENTRY STV_DEFAULT"
blockedMatmulV2:
.text.blockedMatmulV2:
[----:B------:R-:W-:Y:S01]  /*0000*/  LDC R1, c[0x0][0x37c] ;  /* 0x0000df00ff017b82 */ /* 0x000fe20000000800 */
[----:B------:R-:W0:Y:S07]  /*0010*/  S2R R13, SR_TID.Y ;  /* 0x00000000000d7919 */ /* 0x000e2e0000002200 */
[----:B------:R-:W1:Y:S01]  /*0020*/  S2UR UR12, SR_CTAID.Y ;  /* 0x00000000000c79c3 */ /* 0x000e620000002600 */
[----:B------:R-:W2:Y:S01]  /*0030*/  LDCU UR6, c[0x0][0x398] ;  /* 0x00007300ff0677ac */ /* 0x000ea20008000800 */
[----:B------:R-:W-:Y:S01]  /*0040*/  IMAD.MOV.U32 R5, RZ, RZ, RZ ;  /* 0x000000ffff057224 */ /* 0x000fe200078e00ff */
[----:B------:R-:W3:Y:S01]  /*0050*/  S2R R4, SR_TID.X ;  /* 0x0000000000047919 */ /* 0x000ee20000002100 */
[----:B------:R-:W-:Y:S01]  /*0060*/  UMOV UR5, URZ ;  /* 0x000000ff00057c82 */ /* 0x000fe20008000000 */
[----:B------:R-:W4:Y:S03]  /*0070*/  LDCU.128 UR16, c[0x0][0x380] ;  /* 0x00007000ff1077ac */ /* 0x000f260008000c00 */
[----:B------:R-:W1:Y:S01]  /*0080*/  LDC R12, c[0x0][0x360] ;  /* 0x0000d800ff0c7b82 */ /* 0x000e620000000800 */
[----:B------:R-:W-:Y:S01]  /*0090*/  UMOV UR4, URZ ;  /* 0x000000ff00047c82 */ /* 0x000fe20008000000 */
[----:B------:R-:W0:Y:S06]  /*00a0*/  LDCU.64 UR10, c[0x0][0x358] ;  /* 0x00006b00ff0a77ac */ /* 0x000e2c0008000a00 */
[----:B------:R-:W5:Y:S01]  /*00b0*/  S2UR UR9, SR_CTAID.X ;  /* 0x00000000000979c3 */ /* 0x000f620000002500 */
[----:B-1----:R-:W-:-:S04]  /*00c0*/  IMAD.WIDE.U32 R6, R12, UR12, RZ ;  /* 0x0000000c0c067c25 */ /* 0x002fc8000f8e00ff */
[----:B--2---:R-:W-:Y:S01]  /*00d0*/  IMAD.WIDE.U32 R2, R12, UR6, RZ ;  /* 0x000000060c027c25 */ /* 0x004fe2000f8e00ff */
[----:B0-----:R-:W-:-:S03]  /*00e0*/  IADD3 R15, P0, PT, R13, R6, RZ ;  /* 0x000000060d0f7210 */ /* 0x001fc60007f1e0ff */
[----:B------:R-:W-:Y:S02]  /*00f0*/  VIADD R0, R7, UR5 ;  /* 0x0000000507007c36 */ /* 0x000fe40008000000 */
[----:B-----5:R-:W-:-:S03]  /*0100*/  IMAD.WIDE.U32 R6, R12, UR9, RZ ;  /* 0x000000090c067c25 */ /* 0x020fc6000f8e00ff */
[----:B------:R-:W-:Y:S01]  /*0110*/  IADD3.X R17, PT, PT, RZ, R0, RZ, P0, !PT ;  /* 0x00000000ff117210 */ /* 0x000fe200007fe4ff */
[----:B---3--:R-:W-:Y:S01]  /*0120*/  IMAD.WIDE.U32 R8, R13, R2, R4 ;  /* 0x000000020d087225 */ /* 0x008fe200078e0004 */
[----:B------:R-:W-:Y:S01]  /*0130*/  IADD3 R14, PT, PT, R7, UR4, RZ ;  /* 0x00000004070e7c10 */ /* 0x000fe2000fffe0ff */
[----:B------:R-:W-:Y:S02]  /*0140*/  UMOV UR4, URZ ;  /* 0x000000ff00047c82 */ /* 0x000fe40008000000 */
[----:B------:R-:W-:Y:S01]  /*0150*/  VIADD R16, R3, UR5 ;  /* 0x0000000503107c36 */ /* 0x000fe20008000000 */
[----:B------:R-:W-:Y:S01]  /*0160*/  IADD3 R11, P1, PT, R6, R8, RZ ;  /* 0x00000008060b7210 */ /* 0x000fe20007f3e0ff */
[----:B------:R-:W-:Y:S01]  /*0170*/  IMAD R6, R17, R2, RZ ;  /* 0x0000000211067224 */ /* 0x000fe200078e02ff */
[----:B------:R-:W-:Y:S01]  /*0180*/  SHF.R.U32.HI R17, RZ, 0x1e, R12 ;  /* 0x0000001eff117819 */ /* 0x000fe2000001160c */
[----:B------:R-:W-:Y:S01]  /*0190*/  IMAD R9, R13, R16, R9 ;  /* 0x000000100d097224 */ /* 0x000fe200078e0209 */
[----:B----4-:R-:W-:Y:S01]  /*01a0*/  LEA R10, P2, R11, UR18, 0x2 ;  /* 0x000000120b0a7c11 */ /* 0x010fe2000f8410ff */
[----:B------:R-:W-:-:S03]  /*01b0*/  IMAD.WIDE.U32 R20, R15, R2, R4 ;  /* 0x000000020f147225 */ /* 0x000fc600078e0004 */
[----:B------:R-:W-:Y:S01]  /*01c0*/  IADD3.X R18, PT, PT, R9, R14, RZ, P1, !PT ;  /* 0x0000000e09127210 */ /* 0x000fe20000ffe4ff */
[----:B------:R-:W-:Y:S01]  /*01d0*/  IMAD R15, R15, R16, R6 ;  /* 0x000000100f0f7224 */ /* 0x000fe200078e0206 */
[----:B------:R-:W-:Y:S01]  /*01e0*/  LEA R8, P0, R20, UR16, 0x2 ;  /* 0x0000001014087c11 */ /* 0x000fe2000f8010ff */
[----:B------:R-:W-:Y:S01]  /*01f0*/  IMAD.SHL.U32 R19, R12, 0x4, RZ ;  /* 0x000000040c137824 */ /* 0x000fe200078e00ff */
[----:B------:R-:W-:Y:S01]  /*0200*/  LEA.HI.X R11, R11, UR19, R18, 0x2, P2 ;  /* 0x000000130b0b7c11 */ /* 0x000fe200090f1412 */
[-C--:B------:R-:W-:Y:S02]  /*0210*/  IMAD R22, R17, R2.reuse, RZ ;  /* 0x0000000211167224 */ /* 0x080fe400078e02ff */
[----:B------:R-:W-:Y:S02]  /*0220*/  IMAD.IADD R9, R21, 0x1, R15 ;  /* 0x0000000115097824 */ /* 0x000fe400078e020f */
[----:B------:R-:W-:Y:S02]  /*0230*/  HFMA2 R15, -RZ, RZ, 0, 0 ;  /* 0x00000000ff0f7431 */ /* 0x000fe400000001ff */
[----:B------:R-:W-:Y:S01]  /*0240*/  IMAD.WIDE.U32 R6, R19, R2, RZ ;  /* 0x0000000213067225 */ /* 0x000fe200078e00ff */
[----:B------:R-:W-:-:S03]  /*0250*/  LEA.HI.X R9, R20, UR17, R9, 0x2, P0 ;  /* 0x0000001114097c11 */ /* 0x000fc600080f1409 */
[----:B------:R-:W-:Y:S02]  /*0260*/  IMAD R21, R19, R16, R22 ;  /* 0x0000001013157224 */ /* 0x000fe400078e0216 */
[----:B------:R-:W-:Y:S02]  /*0270*/  IMAD R25, R12, R13, R4 ;  /* 0x0000000d0c197224 */ /* 0x000fe400078e0204 */
[----:B------:R-:W-:-:S07]  /*0280*/  IMAD.IADD R18, R7, 0x1, R21 ;  /* 0x0000000107127824 */ /* 0x000fce00078e0215 */
.L_x_4:
[----:B------:R-:W-:Y:S06]  /*0290*/  BAR.SYNC.DEFER_BLOCKING 0x0 ;  /* 0x0000000000007b1d */ /* 0x000fec0000010000 */
[----:B------:R-:W2:Y:S04]  /*02a0*/  LDG.E R23, desc[UR10][R8.64] ;  /* 0x0000000a08177981 */ /* 0x000ea8000c1e1900 */
[----:B------:R-:W3:Y:S01]  /*02b0*/  LDG.E R27, desc[UR10][R10.64] ;  /* 0x0000000a0a1b7981 */ /* 0x000ee2000c1e1900 */
[----:B------:R-:W0:Y:S01]  /*02c0*/  S2UR UR8, SR_CgaCtaId ;  /* 0x00000000000879c3 */ /* 0x000e220000008800 */
[----:B------:R-:W-:Y:S01]  /*02d0*/  UMOV UR5, 0x400 ;  /* 0x0000040000057882 */ /* 0x000fe20000000000 */
[C---:B------:R-:W-:Y:S01]  /*02e0*/  ISETP.GT.U32.AND P1, PT, R12.reuse, RZ, PT ;  /* 0x000000ff0c00720c */ /* 0x040fe20003f24070 */
[----:B------:R-:W-:Y:S01]  /*02f0*/  UIADD3 UR7, UPT, UPT, UR5, 0x1000, URZ ;  /* 0x0000100005077890 */ /* 0x000fe2000fffe0ff */
[----:B------:R-:W-:Y:S01]  /*0300*/  IMAD R20, R12, R13, RZ ;  /* 0x0000000d0c147224 */ /* 0x000fe200078e02ff */
[----:B------:R-:W-:Y:S01]  /*0310*/  PLOP3.LUT P0, PT, PT, PT, PT, 0x80, 0x8 ;  /* 0x000000000008781c */ /* 0x000fe20003f0f070 */
[----:B0-----:R-:W-:-:S02]  /*0320*/  ULEA UR6, UR8, UR5, 0x18 ;  /* 0x0000000508067291 */ /* 0x001fc4000f8ec0ff */
[----:B------:R-:W-:Y:S01]  /*0330*/  ULEA UR7, UR8, UR7, 0x18 ;  /* 0x0000000708077291 */ /* 0x000fe2000f8ec0ff */
[----:B------:R-:W0:Y:S03]  /*0340*/  LDCU UR8, c[0x0][0x398] ;  /* 0x00007300ff0877ac */ /* 0x000e260008000800 */
[C---:B------:R-:W-:Y:S02]  /*0350*/  LEA R22, R25.reuse, UR6, 0x2 ;  /* 0x0000000619167c11 */ /* 0x040fe4000f8e10ff */
[----:B------:R-:W-:Y:S01]  /*0360*/  LEA R24, R25, UR7, 0x2 ;  /* 0x0000000719187c11 */ /* 0x000fe2000f8e10ff */
[----:B------:R-:W-:Y:S01]  /*0370*/  UMOV UR5, URZ ;  /* 0x000000ff00057c82 */ /* 0x000fe20008000000 */
[----:B------:R-:W-:Y:S02]  /*0380*/  LEA R20, R20, UR6, 0x2 ;  /* 0x0000000614147c11 */ /* 0x000fe4000f8e10ff */
[----:B------:R-:W-:Y:S01]  /*0390*/  LEA R21, R4, UR7, 0x2 ;  /* 0x0000000704157c11 */ /* 0x000fe2000f8e10ff */
[----:B--2---:R1:W-:Y:S04]  /*03a0*/  STS [R22], R23 ;  /* 0x0000001716007388 */ /* 0x0043e80000000800 */
[----:B---3--:R1:W-:Y:S01]  /*03b0*/  STS [R24], R27 ;  /* 0x0000001b18007388 */ /* 0x0083e20000000800 */
[----:B------:R-:W-:Y:S06]  /*03c0*/  BAR.SYNC.DEFER_BLOCKING 0x0 ;  /* 0x0000000000007b1d */ /* 0x000fec0000010000 */
[----:B0-----:R-:W-:Y:S05]  /*03d0*/  @P1 BRA `(.L_x_0) ;  /* 0x00000000001c1947 */ /* 0x001fea0003800000 */
[----:B-1----:R0:W-:Y:S01]  /*03e0*/  LDS R22, [R20] ;  /* 0x0000000014167984 */ /* 0x0021e20000000800 */
[----:B------:R-:W-:Y:S01]  /*03f0*/  PLOP3.LUT P0, PT, PT, PT, PT, 0x8, 0x80 ;  /* 0x000000000080781c */ /* 0x000fe20003f0e170 */
[----:B------:R-:W-:Y:S02]  /*0400*/  UMOV UR5, 0x1 ;  /* 0x0000000100057882 */ /* 0x000fe40000000000 */
[----:B------:R1:W2:Y:S01]  /*0410*/  LDS R23, [R21] ;  /* 0x0000000015177984 */ /* 0x0002a20000000800 */
[----:B0-----:R-:W-:Y:S01]  /*0420*/  IADD3 R20, PT, PT, R20, 0x4, RZ ;  /* 0x0000000414147810 */ /* 0x001fe20007ffe0ff */
[----:B-1----:R-:W-:Y:S02]  /*0430*/  IMAD R21, R12, 0x4, R21 ;  /* 0x000000040c157824 */ /* 0x002fe400078e0215 */
[----:B--2---:R-:W-:-:S07]  /*0440*/  FFMA R15, R22, R23, R15 ;  /* 0x00000017160f7223 */ /* 0x004fce000000000f */
.L_x_0:
[C---:B------:R-:W-:Y:S02]  /*0450*/  ISETP.GT.U32.AND P1, PT, R12.reuse, UR5, PT ;  /* 0x000000050c007c0c */ /* 0x040fe4000bf24070 */
[----:B-1----:R-:W-:-:S04]  /*0460*/  IADD3 R22, PT, PT, R12, -UR5, RZ ;  /* 0x800000050c167c10 */ /* 0x002fc8000fffe0ff */
[----:B------:R-:W-:-:S13]  /*0470*/  ISETP.LE.U32.OR P1, PT, R22, 0x3, !P1 ;  /* 0x000000031600780c */ /* 0x000fda0004f23470 */
[----:B------:R-:W-:Y:S05]  /*0480*/  @P1 BRA `(.L_x_1) ;  /* 0x0000000000581947 */ /* 0x000fea0003800000 */
[----:B------:R-:W-:Y:S01]  /*0490*/  PLOP3.LUT P0, PT, PT, PT, PT, 0x8, 0x80 ;  /* 0x000000000080781c */ /* 0x000fe20003f0e170 */
[----:B------:R-:W-:-:S12]  /*04a0*/  VIADD R26, R12, 0xfffffffd ;  /* 0xfffffffd0c1a7836 */ /* 0x000fd80000000000 */
.L_x_2:
[----:B------:R-:W-:Y:S01]  /*04b0*/  LEA R23, R12, R21, 0x2 ;  /* 0x000000150c177211 */ /* 0x000fe200078e10ff */
[----:B------:R-:W-:Y:S01]  /*04c0*/  LDS R22, [R20] ;  /* 0x0000000014167984 */ /* 0x000fe20000000800 */
[----:B------:R-:W-:-:S03]  /*04d0*/  UIADD3 UR5, UPT, UPT, UR5, 0x4, URZ ;  /* 0x0000000405057890 */ /* 0x000fc6000fffe0ff */
[----:B------:R-:W0:Y:S01]  /*04e0*/  LDS R21, [R21] ;  /* 0x0000000015157984 */ /* 0x000e220000000800 */
[----:B------:R-:W-:Y:S02]  /*04f0*/  IMAD R29, R12, 0x4, R23 ;  /* 0x000000040c1d7824 */ /* 0x000fe400078e0217 */
[----:B------:R-:W-:Y:S01]  /*0500*/  ISETP.LE.U32.AND P1, PT, R26, UR5, PT ;  /* 0x000000051a007c0c */ /* 0x000fe2000bf23070 */
[----:B------:R-:W-:Y:S04]  /*0510*/  LDS R27, [R20+0x4] ;  /* 0x00000400141b7984 */ /* 0x000fe80000000800 */
[----:B------:R-:W1:Y:S04]  /*0520*/  LDS R24, [R23] ;  /* 0x0000000017187984 */ /* 0x000e680000000800 */
[----:B------:R-:W-:Y:S01]  /*0530*/  LDS R28, [R20+0xc] ;  /* 0x00000c00141c7984 */ /* 0x000fe20000000800 */
[----:B0-----:R-:W-:-:S03]  /*0540*/  FFMA R22, R22, R21, R15 ;  /* 0x0000001516167223 */ /* 0x001fc6000000000f */
[----:B------:R0:W-:Y:S01]  /*0550*/  LDS R15, [R20+0x8] ;  /* 0x00000800140f7984 */ /* 0x0001e20000000800 */
[----:B-1----:R-:W-:Y:S01]  /*0560*/  FFMA R22, R27, R24, R22 ;  /* 0x000000181b167223 */ /* 0x002fe20000000016 */
[----:B------:R-:W-:Y:S02]  /*0570*/  LEA R27, R12, R29, 0x2 ;  /* 0x0000001d0c1b7211 */ /* 0x000fe400078e10ff */
[----:B------:R-:W1:Y:S01]  /*0580*/  LDS R24, [R29] ;  /* 0x000000001d187984 */ /* 0x000e620000000800 */
[----:B0-----:R-:W-:-:S03]  /*0590*/  VIADD R20, R20, 0x10 ;  /* 0x0000001014147836 */ /* 0x001fc60000000000 */
[----:B------:R-:W0:Y:S01]  /*05a0*/  LDS R21, [R27] ;  /* 0x000000001b157984 */ /* 0x000e220000000800 */
[----:B-1----:R-:W-:-:S04]  /*05b0*/  FFMA R15, R15, R24, R22 ;  /* 0x000000180f0f7223 */ /* 0x002fc80000000016 */
[----:B0-----:R-:W-:Y:S01]  /*05c0*/  FFMA R15, R28, R21, R15 ;  /* 0x000000151c0f7223 */ /* 0x001fe2000000000f */
[----:B------:R-:W-:Y:S01]  /*05d0*/  LEA R21, R12, R27, 0x2 ;  /* 0x0000001b0c157211 */ /* 0x000fe200078e10ff */
[----:B------:R-:W-:Y:S06]  /*05e0*/  @!P1 BRA `(.L_x_2) ;  /* 0xfffffffc00b09947 */ /* 0x000fec000383ffff */
.L_x_1:
[C---:B------:R-:W-:Y:S01]  /*05f0*/  VIADD R22, R12.reuse, -UR5 ;  /* 0x800000050c167c36 */ /* 0x040fe20008000000 */
[----:B------:R-:W-:Y:S01]  /*0600*/  ISETP.GT.U32.AND P1, PT, R12, UR5, PT ;  /* 0x000000050c007c0c */ /* 0x000fe2000bf24070 */
[----:B------:R-:W-:Y:S01]  /*0610*/  UIADD3 UR4, UPT, UPT, UR4, 0x1, URZ ;  /* 0x0000000104047890 */ /* 0x000fe2000fffe0ff */
[----:B------:R-:W-:Y:S02]  /*0620*/  IADD3 R10, P3, PT, R10, R6, RZ ;  /* 0x000000060a0a7210 */ /* 0x000fe40007f7e0ff */
[----:B------:R-:W-:Y:S01]  /*0630*/  ISETP.LE.U32.OR P1, PT, R22, 0x1, !P1 ;  /* 0x000000011600780c */ /* 0x000fe20004f23470 */
[----:B------:R-:W-:Y:S01]  /*0640*/  UISETP.GE.U32.AND UP0, UPT, UR4, UR8, UPT ;  /* 0x000000080400728c */ /* 0x000fe2000bf06070 */
[----:B------:R-:W-:Y:S01]  /*0650*/  IADD3 R8, P2, PT, R19, R8, RZ ;  /* 0x0000000813087210 */ /* 0x000fe20007f5e0ff */
[----:B------:R-:W-:-:S03]  /*0660*/  IMAD.X R11, R11, 0x1, R18, P3 ;  /* 0x000000010b0b7824 */ /* 0x000fc600018e0612 */
[----:B------:R-:W-:-:S07]  /*0670*/  IADD3.X R9, PT, PT, R17, R9, RZ, P2, !PT ;  /* 0x0000000911097210 */ /* 0x000fce00017fe4ff */
[----:B------:R-:W-:Y:S05]  /*0680*/  @P1 BRA `(.L_x_3) ;  /* 0x00000000002c1947 */ /* 0x000fea0003800000 */
[----:B------:R-:W-:Y:S01]  /*0690*/  LEA R27, R12, R21, 0x2 ;  /* 0x000000150c1b7211 */ /* 0x000fe200078e10ff */
[----:B------:R-:W-:Y:S01]  /*06a0*/  LDS R22, [R20] ;  /* 0x0000000014167984 */ /* 0x000fe20000000800 */
[----:B------:R-:W-:Y:S01]  /*06b0*/  PLOP3.LUT P0, PT, PT, PT, PT, 0x8, 0x80 ;  /* 0x000000000080781c */ /* 0x000fe20003f0e170 */
[----:B------:R-:W-:Y:S02]  /*06c0*/  UIADD3 UR5, UPT, UPT, UR5, 0x2, URZ ;  /* 0x0000000205057890 */ /* 0x000fe4000fffe0ff */
[----:B------:R-:W0:Y:S04]  /*06d0*/  LDS R21, [R21] ;  /* 0x0000000015157984 */ /* 0x000e280000000800 */
[----:B------:R1:W-:Y:S04]  /*06e0*/  LDS R24, [R20+0x4] ;  /* 0x0000040014187984 */ /* 0x0003e80000000800 */
[----:B------:R-:W2:Y:S01]  /*06f0*/  LDS R23, [R27] ;  /* 0x000000001b177984 */ /* 0x000ea20000000800 */
[----:B-1----:R-:W-:Y:S01]  /*0700*/  IADD3 R20, PT, PT, R20, 0x8, RZ ;  /* 0x0000000814147810 */ /* 0x002fe20007ffe0ff */
[----:B0-----:R-:W-:Y:S01]  /*0710*/  FFMA R15, R22, R21, R15 ;  /* 0x00000015160f7223 */ /* 0x001fe2000000000f */
[----:B------:R-:W-:-:S03]  /*0720*/  IMAD R21, R12, 0x4, R27 ;  /* 0x000000040c157824 */ /* 0x000fc600078e021b */
[----:B--2---:R-:W-:-:S07]  /*0730*/  FFMA R15, R24, R23, R15 ;  /* 0x00000017180f7223 */ /* 0x004fce000000000f */
.L_x_3:
[----:B------:R-:W-:-:S13]  /*0740*/  ISETP.GT.U32.OR P0, PT, R12, UR5, P0 ;  /* 0x000000050c007c0c */ /* 0x000fda0008704470 */
[----:B------:R-:W-:Y:S04]  /*0750*/  @P0 LDS R20, [R20] ;  /* 0x0000000014140984 */ /* 0x000fe80000000800 */
[----:B------:R-:W0:Y:S02]  /*0760*/  @P0 LDS R21, [R21] ;  /* 0x0000000015150984 */ /* 0x000e240000000800 */
[----:B0-----:R-:W-:Y:S01]  /*0770*/  @P0 FFMA R15, R20, R21, R15 ;  /* 0x00000015140f0223 */ /* 0x001fe2000000000f */
[----:B------:R-:W-:Y:S06]  /*0780*/  BRA.U !UP0, `(.L_x_4) ;  /* 0xfffffff908c07547 */ /* 0x000fec000b83ffff */
[C---:B------:R-:W-:Y:S01]  /*0790*/  IMAD R6, R12.reuse, UR12, RZ ;  /* 0x0000000c0c067c24 */ /* 0x040fe2000f8e02ff */
[----:B------:R-:W0:Y:S01]  /*07a0*/  LDCU.64 UR4, c[0x0][0x390] ;  /* 0x00007200ff0477ac */ /* 0x000e220008000a00 */
[----:B------:R-:W-:-:S03]  /*07b0*/  IMAD R5, R12, UR9, RZ ;  /* 0x000000090c057c24 */ /* 0x000fc6000f8e02ff */
[----:B------:R-:W-:Y:S02]  /*07c0*/  IADD3 R13, P1, PT, R13, R6, RZ ;  /* 0x000000060d0d7210 */ /* 0x000fe40007f3e0ff */
[----:B------:R-:W-:-:S03]  /*07d0*/  IADD3 R4, P0, PT, R4, R5, RZ ;  /* 0x0000000504047210 */ /* 0x000fc60007f1e0ff */
[----:B------:R-:W-:Y:S01]  /*07e0*/  IMAD.X R3, RZ, RZ, R0, P1 ;  /* 0x000000ffff037224 */ /* 0x000fe200008e0600 */
[----:B------:R-:W-:-:S03]  /*07f0*/  IADD3.X R5, PT, PT, RZ, R14, RZ, P0, !PT ;  /* 0x0000000eff057210 */ /* 0x000fc600007fe4ff */
[-C--:B------:R-:W-:Y:S02]  /*0800*/  IMAD R0, R3, R2.reuse, RZ ;  /* 0x0000000203007224 */ /* 0x080fe400078e02ff */
[----:B------:R-:W-:-:S04]  /*0810*/  IMAD.WIDE.U32 R2, R13, R2, R4 ;  /* 0x000000020d027225 */ /* 0x000fc800078e0004 */
[----:B------:R-:W-:Y:S01]  /*0820*/  IMAD R13, R13, R16, R0 ;  /* 0x000000100d0d7224 */ /* 0x000fe200078e0200 */
[----:B0-----:R-:W-:-:S03]  /*0830*/  LEA R4, P0, R2, UR4, 0x2 ;  /* 0x0000000402047c11 */ /* 0x001fc6000f8010ff */
[----:B------:R-:W-:-:S05]  /*0840*/  IMAD.IADD R3, R13, 0x1, R3 ;  /* 0x000000010d037824 */ /* 0x000fca00078e0203 */
[----:B------:R-:W-:-:S05]  /*0850*/  LEA.HI.X R5, R2, UR5, R3, 0x2, P0 ;  /* 0x0000000502057c11 */ /* 0x000fca00080f1403 */
[----:B------:R-:W-:Y:S01]  /*0860*/  STG.E desc[UR10][R4.64], R15 ;  /* 0x0000000f04007986 */ /* 0x000fe2000c10190a */
[----:B------:R-:W-:Y:S05]  /*0870*/  EXIT ;  /* 0x000000000000794d */ /* 0x000fea0003800000 */
.L_x_5:
[----:B------:R-:W-:-:S00]  /*0880*/  BRA `(.L_x_5) ;  /* 0xfffffffc00fc7947 */ /* 0x000fc0000383ffff */
[----:B------:R-:W-:-:S00]  /*0890*/  NOP ;  /* 0x0000000000007918 */ /* 0x000fc00000000000 */
        /* <DEDUP_REMOVED lines=14> */
.L_x_6:


//--------------------- .nv.shared.blockedMatmulV2 --------------------------
	.section	.nv.shared.blockedMatmulV2,"aw",@nobits
	.sectionflags	@""
	.align	4
.nv.shared.blockedMatmulV2:
	.zero		9216


//--------------------- .nv.shared.reserved.0     --------------------------
	.section	.nv.shared.reserved.0,"aw",@nobits
	.weak		__nv_reservedSMEM_offset_0_alias
	.size		__nv_reservedSMEM_offset_0_alias, 0, 64
	.other		__nv_reservedSMEM_offset_0_alias,@"STO_CUDA_RESERVED_SHARED STV_DEFAULT"
__nv_reservedSMEM_offset_0_alias:
	.zero		0
	.zero		64


//--------------------- .nv.constant0.blockedMatmulV2 --------------------------
	.section	.nv.constant0.blockedMatmulV2,"a",@progbits
	.sectionflags	@""
	.align	4
.nv.constant0.blockedMatmulV2:
	.zero		924


//--------------------- SYMBOLS --------------------------

	.type		.nv.reservedSmem.offset0,@object
	.size		.nv.reservedSmem.offset0,0x4
	.type		.nv.reservedSmem.cap,@object
	.size		.nv.reservedSmem.cap,0x4
